	.headerflags	@"EF_CUDA_TEXMODE_UNIFIED EF_CUDA_64BIT_ADDRESS EF_CUDA_ACCELERATORS EF_CUDA_SM90 EF_CUDA_VIRTUAL_SM(EF_CUDA_SM90)"
	.elftype	@"ET_EXEC"


//--------------------- .nv.info                  --------------------------
	.section	.nv.info,"",@"SHT_CUDA_INFO"
	.align	4


	//----- nvinfo : EIATTR_REGCOUNT
	.align		4
        /*0000*/ 	.byte	0x04, 0x2f
        /*0002*/ 	.short	(.L_3 - .L_2)
	.align		4
.L_2:
        /*0004*/ 	.word	index@(triton_poi_fused__native_batch_norm_legit_no_training_add_relu_9)
        /*0008*/ 	.word	0x00000020


	//----- nvinfo : EIATTR_MIN_STACK_SIZE
	.align		4
.L_3:
        /*000c*/ 	.byte	0x04, 0x12
        /*000e*/ 	.short	(.L_5 - .L_4)
	.align		4
.L_4:
        /*0010*/ 	.word	index@(triton_poi_fused__native_batch_norm_legit_no_training_add_relu_9)
        /*0014*/ 	.word	0x00000000


	//----- nvinfo : EIATTR_FRAME_SIZE
	.align		4
.L_5:
        /*0018*/ 	.byte	0x04, 0x11
        /*001a*/ 	.short	(.L_7 - .L_6)
	.align		4
.L_6:
        /*001c*/ 	.word	index@(triton_poi_fused__native_batch_norm_legit_no_training_add_relu_9)
        /*0020*/ 	.word	0x00000000


	//----- nvinfo : EIATTR_MIN_STACK_SIZE
	.align		4
.L_7:
        /*0024*/ 	.byte	0x04, 0x12
        /*0026*/ 	.short	(.L_9 - .L_8)
	.align		4
.L_8:
        /*0028*/ 	.word	index@(triton_poi_fused__native_batch_norm_legit_no_training_add_relu_9)
        /*002c*/ 	.word	0x00000000
.L_9:


//--------------------- .nv.info.triton_poi_fused__native_batch_norm_legit_no_training_add_relu_9 --------------------------
	.section	.nv.info.triton_poi_fused__native_batch_norm_legit_no_training_add_relu_9,"",@"SHT_CUDA_INFO"
	.sectionflags	@""
	.align	4


	//----- nvinfo : EIATTR_CUDA_API_VERSION
	.align		4
        /*0000*/ 	.byte	0x04, 0x37
        /*0002*/ 	.short	(.L_11 - .L_10)
.L_10:
        /*0004*/ 	.word	0x0000007c


	//----- nvinfo : EIATTR_KPARAM_INFO
	.align		4
.L_11:
        /*0008*/ 	.byte	0x04, 0x17
        /*000a*/ 	.short	(.L_13 - .L_12)
.L_12:
        /*000c*/ 	.word	0x00000000
        /*0010*/ 	.short	0x0009
        /*0012*/ 	.short	0x0044
        /*0014*/ 	.byte	0x00, 0xf0, 0x11, 0x00


	//----- nvinfo : EIATTR_KPARAM_INFO
	.align		4
.L_13:
        /*0018*/ 	.byte	0x04, 0x17
        /*001a*/ 	.short	(.L_15 - .L_14)
.L_14:
        /*001c*/ 	.word	0x00000000
        /*0020*/ 	.short	0x0008
        /*0022*/ 	.short	0x0040
        /*0024*/ 	.byte	0x00, 0xf0, 0x11, 0x00


	//----- nvinfo : EIATTR_KPARAM_INFO
	.align		4
.L_15:
        /*0028*/ 	.byte	0x04, 0x17
        /*002a*/ 	.short	(.L_17 - .L_16)
.L_16:
        /*002c*/ 	.word	0x00000000
        /*0030*/ 	.short	0x0007
        /*0032*/ 	.short	0x0038
        /*0034*/ 	.byte	0x00, 0xf4, 0x21, 0x00


	//----- nvinfo : EIATTR_KPARAM_INFO
	.align		4
.L_17:
        /*0038*/ 	.byte	0x04, 0x17
        /*003a*/ 	.short	(.L_19 - .L_18)
.L_18:
        /*003c*/ 	.word	0x00000000
        /*0040*/ 	.short	0x0006
        /*0042*/ 	.short	0x0030
        /*0044*/ 	.byte	0x00, 0xf4, 0x21, 0x00


	//----- nvinfo : EIATTR_KPARAM_INFO
	.align		4
.L_19:
        /*0048*/ 	.byte	0x04, 0x17
        /*004a*/ 	.short	(.L_21 - .L_20)
.L_20:
        /*004c*/ 	.word	0x00000000
        /*0050*/ 	.short	0x0005
        /*0052*/ 	.short	0x0028
        /*0054*/ 	.byte	0x00, 0xf4, 0x21, 0x00


	//----- nvinfo : EIATTR_KPARAM_INFO
	.align		4
.L_21:
        /*0058*/ 	.byte	0x04, 0x17
        /*005a*/ 	.short	(.L_23 - .L_22)
.L_22:
        /*005c*/ 	.word	0x00000000
        /*0060*/ 	.short	0x0004
        /*0062*/ 	.short	0x0020
        /*0064*/ 	.byte	0x00, 0xf4, 0x21, 0x00


	//----- nvinfo : EIATTR_KPARAM_INFO
	.align		4
.L_23:
        /*0068*/ 	.byte	0x04, 0x17
        /*006a*/ 	.short	(.L_25 - .L_24)
.L_24:
        /*006c*/ 	.word	0x00000000
        /*0070*/ 	.short	0x0003
        /*0072*/ 	.short	0x0018
        /*0074*/ 	.byte	0x00, 0xf4, 0x21, 0x00


	//----- nvinfo : EIATTR_KPARAM_INFO
	.align		4
.L_25:
        /*0078*/ 	.byte	0x04, 0x17
        /*007a*/ 	.short	(.L_27 - .L_26)
.L_26:
        /*007c*/ 	.word	0x00000000
        /*0080*/ 	.short	0x0002
        /*0082*/ 	.short	0x0010
        /*0084*/ 	.byte	0x00, 0xf4, 0x21, 0x00


	//----- nvinfo : EIATTR_KPARAM_INFO
	.align		4
.L_27:
        /*0088*/ 	.byte	0x04, 0x17
        /*008a*/ 	.short	(.L_29 - .L_28)
.L_28:
        /*008c*/ 	.word	0x00000000
        /*0090*/ 	.short	0x0001
        /*0092*/ 	.short	0x0008
        /*0094*/ 	.byte	0x00, 0xf4, 0x21, 0x00


	//----- nvinfo : EIATTR_KPARAM_INFO
	.align		4
.L_29:
        /*0098*/ 	.byte	0x04, 0x17
        /*009a*/ 	.short	(.L_31 - .L_30)
.L_30:
        /*009c*/ 	.word	0x00000000
        /*00a0*/ 	.short	0x0000
        /*00a2*/ 	.short	0x0000
        /*00a4*/ 	.byte	0x00, 0xf4, 0x21, 0x00


	//----- nvinfo : EIATTR_SPARSE_MMA_MASK
	.align		4
.L_31:
        /*00a8*/ 	.byte	0x03, 0x50
        /*00aa*/ 	.short	0x0000


	//----- nvinfo : EIATTR_MAXREG_COUNT
	.align		4
        /*00ac*/ 	.byte	0x03, 0x1b
        /*00ae*/ 	.short	0x00ff


	//----- nvinfo : EIATTR_EXIT_INSTR_OFFSETS
	.align		4
        /*00b0*/ 	.byte	0x04, 0x1c
        /*00b2*/ 	.short	(.L_33 - .L_32)


	//   ....[0]....
.L_32:
        /*00b4*/ 	.word	0x00000e40


	//   ....[1]....
        /*00b8*/ 	.word	0x00000e80


	//----- nvinfo : EIATTR_REQNTID
	.align		4
.L_33:
        /*00bc*/ 	.byte	0x04, 0x10
        /*00be*/ 	.short	(.L_35 - .L_34)
.L_34:
        /*00c0*/ 	.word	0x00000080
        /*00c4*/ 	.word	0x00000001
        /*00c8*/ 	.word	0x00000001


	//----- nvinfo : EIATTR_CBANK_PARAM_SIZE
	.align		4
.L_35:
        /*00cc*/ 	.byte	0x03, 0x19
        /*00ce*/ 	.short	0x0048


	//----- nvinfo : EIATTR_PARAM_CBANK
	.align		4
        /*00d0*/ 	.byte	0x04, 0x0a
        /*00d2*/ 	.short	(.L_37 - .L_36)
	.align		4
.L_36:
        /*00d4*/ 	.word	index@(.nv.constant0.triton_poi_fused__native_batch_norm_legit_no_training_add_relu_9)
        /*00d8*/ 	.short	0x0210
        /*00da*/ 	.short	0x0048


	//----- nvinfo : EIATTR_SW_WAR
	.align		4
.L_37:
        /*00dc*/ 	.byte	0x04, 0x36
        /*00de*/ 	.short	(.L_39 - .L_38)
.L_38:
        /*00e0*/ 	.word	0x00000008
.L_39:


//--------------------- .nv.callgraph             --------------------------
	.section	.nv.callgraph,"",@"SHT_CUDA_CALLGRAPH"
	.align	4
	.sectionentsize	8
	.align		4
        /*0000*/ 	.word	0x00000000
	.align		4
        /*0004*/ 	.word	0xffffffff
	.align		4
        /*0008*/ 	.word	0x00000000
	.align		4
        /*000c*/ 	.word	0xfffffffe
	.align		4
        /*0010*/ 	.word	0x00000000
	.align		4
        /*0014*/ 	.word	0xfffffffd
	.align		4
        /*0018*/ 	.word	0x00000000
	.align		4
        /*001c*/ 	.word	0xfffffffc


//--------------------- .nv.constant4             --------------------------
	.section	.nv.constant4,"a",@progbits
	.align	8
	.align		8
.nv.constant4:
        /*0000*/ 	.dword	_$_str
	.align		8
        /*0008*/ 	.dword	_$_str_$_2


//--------------------- .text.triton_poi_fused__native_batch_norm_legit_no_training_add_relu_9 --------------------------
	.section	.text.triton_poi_fused__native_batch_norm_legit_no_training_add_relu_9,"ax",@progbits
	.sectionflags	@"SHF_BARRIERS=1"
	.align	128
        .global         triton_poi_fused__native_batch_norm_legit_no_training_add_relu_9
        .type           triton_poi_fused__native_batch_norm_legit_no_training_add_relu_9,@function
        .size           triton_poi_fused__native_batch_norm_legit_no_training_add_relu_9,(.L_x_1 - triton_poi_fused__native_batch_norm_legit_no_training_add_relu_9)
        .other          triton_poi_fused__native_batch_norm_legit_no_training_add_relu_9,@"STO_CUDA_ENTRY STV_DEFAULT"
triton_poi_fused__native_batch_norm_legit_no_training_add_relu_9:
.text.triton_poi_fused__native_batch_norm_legit_no_training_add_relu_9:
[----:B------:R-:W0:Y:S01]  /*0000*/  LDC R1, c[0x0][0x28] ;  /* 0x00000a00ff017b82 */ /* 0x000e220000000800 */
[----:B------:R-:W1:Y:S07]  /*0010*/  S2R R12, SR_TID.X ;  /* 0x00000000000c7919 */ /* 0x000e6e0000002100 */
[----:B------:R-:W2:Y:S01]  /*0020*/  S2UR UR4, SR_CTAID.X ;  /* 0x00000000000479c3 */ /* 0x000ea20000002500 */
[----:B------:R-:W-:Y:S01]  /*0030*/  CS2R R6, SRZ ;  /* 0x0000000000067805 */ /* 0x000fe2000001ff00 */
[----:B------:R-:W-:Y:S01]  /*0040*/  ULDC.64 UR8, c[0x0][0x208] ;  /* 0x0000820000087ab9 */ /* 0x000fe20000000a00 */
[----:B------:R-:W3:Y:S01]  /*0050*/  S2R R13, SR_CTAID.Y ;  /* 0x00000000000d7919 */ /* 0x000ee20000002600 */
[----:B------:R-:W-:-:S04]  /*0060*/  CS2R R8, SRZ ;  /* 0x0000000000087805 */ /* 0x000fc8000001ff00 */
[----:B------:R-:W4:Y:S01]  /*0070*/  LDC.64 R14, c[0x0][0x210] ;  /* 0x00008400ff0e7b82 */ /* 0x000f220000000a00 */
[----:B------:R-:W-:-:S07]  /*0080*/  CS2R R10, SRZ ;  /* 0x00000000000a7805 */ /* 0x000fce000001ff00 */
[----:B------:R-:W5:Y:S01]  /*0090*/  S2UR UR6, SR_CgaCtaId ;  /* 0x00000000000679c3 */ /* 0x000f620000008800 */
[----:B--2---:R-:W-:-:S07]  /*00a0*/  USHF.L.U32 UR4, UR4, 0x2, URZ ;  /* 0x0000000204047899 */ /* 0x004fce000800063f */
[----:B------:R-:W2:Y:S01]  /*00b0*/  LDC.64 R24, c[0x0][0x228] ;  /* 0x00008a00ff187b82 */ /* 0x000ea20000000a00 */
[----:B-1----:R-:W-:Y:S01]  /*00c0*/  IMAD.SHL.U32 R3, R12, 0x4, RZ ;  /* 0x000000040c037824 */ /* 0x002fe200078e00ff */
[----:B------:R-:W-:-:S04]  /*00d0*/  SHF.R.U32.HI R2, RZ, 0x6, R12 ;  /* 0x00000006ff027819 */ /* 0x000fc8000001160c */
[----:B------:R-:W-:Y:S02]  /*00e0*/  LOP3.LUT R0, R3, 0xfc, RZ, 0xc0, !PT ;  /* 0x000000fc03007812 */ /* 0x000fe400078ec0ff */
[----:B------:R-:W-:Y:S02]  /*00f0*/  SGXT.U32 R2, R2, 0x1 ;  /* 0x000000010202781a */ /* 0x000fe40000000000 */
[----:B---3--:R-:W-:Y:S02]  /*0100*/  PRMT R0, R0, 0x6540, R13 ;  /* 0x0000654000007816 */ /* 0x008fe4000000000d */
[----:B------:R-:W-:Y:S02]  /*0110*/  LOP3.LUT R2, R2, UR4, RZ, 0xfc, !PT ;  /* 0x0000000402027c12 */ /* 0x000fe4000f8efcff */
[----:B------:R-:W-:Y:S02]  /*0120*/  SHF.R.S32.HI R5, RZ, 0x1f, R0 ;  /* 0x0000001fff057819 */ /* 0x000fe40000011400 */
[----:B------:R-:W-:-:S02]  /*0130*/  ISETP.GE.AND P0, PT, R0, 0x100, PT ;  /* 0x000001000000780c */ /* 0x000fc40003f06270 */
[----:B------:R-:W-:-:S05]  /*0140*/  LEA.HI R5, R5, R0, RZ, 0x6 ;  /* 0x0000000005057211 */ /* 0x000fca00078f30ff */
[C---:B------:R-:W-:Y:S01]  /*0150*/  IMAD.SHL.U32 R4, R5.reuse, 0x1000, RZ ;  /* 0x0000100005047824 */ /* 0x040fe200078e00ff */
[----:B------:R-:W-:-:S04]  /*0160*/  LOP3.LUT R5, R5, 0xffffffc0, RZ, 0xc0, !PT ;  /* 0xffffffc005057812 */ /* 0x000fc800078ec0ff */
[----:B------:R-:W-:-:S04]  /*0170*/  LOP3.LUT R4, R4, 0xfffc0000, RZ, 0xc0, !PT ;  /* 0xfffc000004047812 */ /* 0x000fc800078ec0ff */
[----:B------:R-:W-:-:S05]  /*0180*/  IADD3 R5, R4, R0, -R5 ;  /* 0x0000000004057210 */ /* 0x000fca0007ffe805 */
[----:B------:R-:W-:Y:S01]  /*0190*/  IMAD R2, R2, 0x40, R5 ;  /* 0x0000004002027824 */ /* 0x000fe200078e0205 */
[----:B------:R-:W-:-:S03]  /*01a0*/  CS2R R4, SRZ ;  /* 0x0000000000047805 */ /* 0x000fc6000001ff00 */
[----:B----4-:R-:W-:-:S04]  /*01b0*/  IMAD.WIDE R16, R2, 0x4, R14 ;  /* 0x0000000402107825 */ /* 0x010fc800078e020e */
[----:B------:R-:W-:Y:S01]  /*01c0*/  VIADD R0, R2, 0x80 ;  /* 0x0000008002007836 */ /* 0x000fe20000000000 */
[----:B------:R1:W3:Y:S03]  /*01d0*/  @!P0 LDG.E.EL.128 R4, desc[UR8][R16.64] ;  /* 0x0000000810048981 */ /* 0x0002e6000c2e1d00 */
[----:B------:R-:W-:Y:S01]  /*01e0*/  IMAD.WIDE R18, R0, 0x4, R14 ;  /* 0x0000000400127825 */ /* 0x000fe200078e020e */
[----:B------:R-:W-:Y:S01]  /*01f0*/  UMOV UR5, 0x400 ;  /* 0x0000040000057882 */ /* 0x000fe20000000000 */
[----:B------:R-:W-:Y:S01]  /*0200*/  SHF.R.U32.HI R21, RZ, 0x2, R12 ;  /* 0x00000002ff157819 */ /* 0x000fe2000001160c */
[----:B------:R-:W4:Y:S02]  /*0210*/  LDC.64 R14, c[0x0][0x220] ;  /* 0x00008800ff0e7b82 */ /* 0x000f240000000a00 */
[----:B------:R2:W3:Y:S01]  /*0220*/  @!P0 LDG.E.EL.128 R8, desc[UR8][R18.64] ;  /* 0x0000000812088981 */ /* 0x0004e2000c2e1d00 */
[----:B------:R-:W-:Y:S01]  /*0230*/  IMAD.SHL.U32 R20, R12, 0x2, RZ ;  /* 0x000000020c147824 */ /* 0x000fe200078e00ff */
[----:B-----5:R-:W-:Y:S01]  /*0240*/  UPRMT UR5, UR6, 0x654, UR5 ;  /* 0x0000065406057896 */ /* 0x020fe20008000005 */
[----:B------:R-:W-:-:S02]  /*0250*/  LOP3.LUT R21, R21, 0x10, RZ, 0xc0, !PT ;  /* 0x0000001015157812 */ /* 0x000fc400078ec0ff */
[----:B------:R-:W-:Y:S02]  /*0260*/  LOP3.LUT R3, R3, 0x1fc, RZ, 0xc0, !PT ;  /* 0x000001fc03037812 */ /* 0x000fe400078ec0ff */
[----:B-1----:R-:W-:Y:S02]  /*0270*/  LOP3.LUT R16, R20, 0xfe, RZ, 0xc0, !PT ;  /* 0x000000fe14107812 */ /* 0x002fe400078ec0ff */
[----:B------:R-:W-:Y:S02]  /*0280*/  IADD3 R20, R21, UR5, RZ ;  /* 0x0000000515147c10 */ /* 0x000fe4000fffe0ff */
[--C-:B------:R-:W-:Y:S02]  /*0290*/  SHF.R.S32.HI R17, RZ, 0x17, R13.reuse ;  /* 0x00000017ff117819 */ /* 0x100fe4000001140d */
[----:B------:R-:W-:Y:S01]  /*02a0*/  PRMT R26, R16, 0x6540, R13 ;  /* 0x00006540101a7816 */ /* 0x000fe2000000000d */
[----:B------:R-:W-:Y:S01]  /*02b0*/  IMAD R20, R3, 0x4, R20 ;  /* 0x0000000403147824 */ /* 0x000fe200078e0214 */
[----:B------:R-:W-:-:S02]  /*02c0*/  SGXT R17, R17, 0x1 ;  /* 0x000000011111781a */ /* 0x000fc40000000200 */
[----:B------:R-:W-:Y:S02]  /*02d0*/  ISETP.GE.AND P1, PT, R26, 0x100, PT ;  /* 0x000001001a00780c */ /* 0x000fe40003f26270 */
[----:B------:R-:W-:Y:S02]  /*02e0*/  LEA.HI R17, R17, R26, RZ, 0x6 ;  /* 0x0000001a11117211 */ /* 0x000fe400078f30ff */
[----:B------:R-:W-:Y:S02]  /*02f0*/  LEA R21, R16, UR5, 0x2 ;  /* 0x0000000510157c11 */ /* 0x000fe4000f8e10ff */
[----:B------:R-:W-:-:S05]  /*0300*/  LOP3.LUT R17, R17, 0xffffffc0, RZ, 0xc0, !PT ;  /* 0xffffffc011117812 */ /* 0x000fca00078ec0ff */
[----:B------:R-:W-:Y:S01]  /*0310*/  IMAD.IADD R26, R26, 0x1, -R17 ;  /* 0x000000011a1a7824 */ /* 0x000fe200078e0a11 */
[----:B------:R-:W-:-:S03]  /*0320*/  CS2R R16, SRZ ;  /* 0x0000000000107805 */ /* 0x000fc6000001ff00 */
[----:B----4-:R-:W-:Y:S01]  /*0330*/  IMAD.WIDE R28, R26, 0x4, R14 ;  /* 0x000000041a1c7825 */ /* 0x010fe200078e020e */
[----:B------:R-:W-:-:S03]  /*0340*/  CS2R R22, SRZ ;  /* 0x0000000000167805 */ /* 0x000fc6000001ff00 */
[C---:B--2---:R-:W-:Y:S01]  /*0350*/  IMAD.WIDE R24, R26.reuse, 0x4, R24 ;  /* 0x000000041a187825 */ /* 0x044fe200078e0218 */
[----:B---3--:R1:W-:Y:S01]  /*0360*/  STS.128 [R20], R4 ;  /* 0x0000000414007388 */ /* 0x0083e20000000c00 */
[----:B------:R-:W-:Y:S08]  /*0370*/  BAR.SYNC.DEFER_BLOCKING 0x0 ;  /* 0x0000000000007b1d */ /* 0x000ff00000010000 */
[----:B-1----:R-:W1:Y:S08]  /*0380*/  LDC.64 R6, c[0x0][0x218] ;  /* 0x00008600ff067b82 */ /* 0x002e700000000a00 */
[----:B------:R-:W2:Y:S01]  /*0390*/  LDC.64 R4, c[0x0][0x230] ;  /* 0x00008c00ff047b82 */ /* 0x000ea20000000a00 */
[----:B------:R-:W3:Y:S04]  /*03a0*/  LDS.64 R14, [R21] ;  /* 0x00000000150e7984 */ /* 0x000ee80000000a00 */
[----:B0-----:R-:W0:Y:S03]  /*03b0*/  LDS.64 R18, [R21+0x410] ;  /* 0x0004100015127984 */ /* 0x001e260000000a00 */
[----:B------:R-:W-:Y:S06]  /*03c0*/  BAR.SYNC.DEFER_BLOCKING 0x0 ;  /* 0x0000000000007b1d */ /* 0x000fec0000010000 */
[----:B------:R4:W-:Y:S02]  /*03d0*/  STS.128 [R20], R8 ;  /* 0x0000000814007388 */ /* 0x0009e40000000c00 */
[----:B------:R-:W-:Y:S06]  /*03e0*/  BAR.SYNC.DEFER_BLOCKING 0x0 ;  /* 0x0000000000007b1d */ /* 0x000fec0000010000 */
[----:B------:R1:W5:Y:S02]  /*03f0*/  @!P1 LDG.E.EL.64 R16, desc[UR8][R28.64] ;  /* 0x000000081c109981 */ /* 0x000364000c2e1b00 */
[----:B-1----:R-:W-:-:S05]  /*0400*/  IMAD.WIDE R28, R26, 0x4, R6 ;  /* 0x000000041a1c7825 */ /* 0x002fca00078e0206 */
[----:B------:R-:W3:Y:S01]  /*0410*/  @!P1 LDG.E.EL.64 R22, desc[UR8][R28.64] ;  /* 0x000000081c169981 */ /* 0x000ee2000c2e1b00 */
[----:B--2---:R-:W-:Y:S01]  /*0420*/  IMAD.WIDE R26, R26, 0x4, R4 ;  /* 0x000000041a1a7825 */ /* 0x004fe200078e0204 */
[----:B------:R-:W-:Y:S02]  /*0430*/  CS2R R4, SRZ ;  /* 0x0000000000047805 */ /* 0x000fe4000001ff00 */
[----:B------:R-:W-:-:S04]  /*0440*/  CS2R R6, SRZ ;  /* 0x0000000000067805 */ /* 0x000fc8000001ff00 */
[----:B------:R1:W2:Y:S04]  /*0450*/  @!P1 LDG.E.EL.64 R4, desc[UR8][R24.64] ;  /* 0x0000000818049981 */ /* 0x0002a8000c2e1b00 */
[----:B------:R0:W2:Y:S01]  /*0460*/  @!P1 LDG.E.EL.64 R6, desc[UR8][R26.64] ;  /* 0x000000081a069981 */ /* 0x0000a2000c2e1b00 */
[----:B----4-:R-:W-:Y:S01]  /*0470*/  LOP3.LUT R8, R12, 0x7f, RZ, 0xc0, !PT ;  /* 0x0000007f0c087812 */ /* 0x010fe200078ec0ff */
[----:B------:R-:W-:-:S03]  /*0480*/  UIADD3 UR6, UR4, 0xc0000, URZ ;  /* 0x000c000004067890 */ /* 0x000fc6000fffe03f */
[----:B-1----:R-:W-:Y:S01]  /*0490*/  PRMT R25, R8, 0x6540, R13 ;  /* 0x0000654008197816 */ /* 0x002fe2000000000d */
[----:B-----5:R-:W-:Y:S01]  /*04a0*/  FADD R16, R16, 9.9999997473787516356e-06 ;  /* 0x3727c5ac10107421 */ /* 0x020fe20000000000 */
[----:B------:R-:W-:Y:S01]  /*04b0*/  FADD R28, R17, 9.9999997473787516356e-06 ;  /* 0x3727c5ac111c7421 */ /* 0x000fe20000000000 */
[----:B------:R-:W-:Y:S02]  /*04c0*/  IMAD.MOV.U32 R17, RZ, RZ, 0x3e800000 ;  /* 0x3e800000ff117424 */ /* 0x000fe400078e00ff */
[----:B------:R1:W4:Y:S08]  /*04d0*/  MUFU.SQRT R10, R16 ;  /* 0x00000010000a7308 */ /* 0x0003300000002000 */
[----:B------:R5:W0:Y:S01]  /*04e0*/  MUFU.SQRT R24, R28 ;  /* 0x0000001c00187308 */ /* 0x000a220000002000 */
[----:B-1----:R-:W-:Y:S01]  /*04f0*/  SHF.R.S32.HI R16, RZ, 0x1f, R25 ;  /* 0x0000001fff107819 */ /* 0x002fe20000011419 */
[----:B---3--:R-:W-:-:S03]  /*0500*/  FADD R14, R14, -R22 ;  /* 0x800000160e0e7221 */ /* 0x008fc60000000000 */
[----:B0-----:R-:W-:Y:S02]  /*0510*/  LEA.HI R26, R16, R25, RZ, 0x6 ;  /* 0x00000019101a7211 */ /* 0x001fe400078f30ff */
[C---:B----4-:R-:W-:Y:S02]  /*0520*/  FSETP.GT.AND P1, PT, R10.reuse, 8.50705917302346158658e+37, PT ;  /* 0x7e8000000a00780b */ /* 0x050fe40003f24000 */
[----:B------:R-:W-:Y:S01]  /*0530*/  FSETP.GEU.AND P2, PT, R10, 1.175494350822287508e-38, PT ;  /* 0x008000000a00780b */ /* 0x000fe20003f4e000 */
[----:B-----5:R-:W-:Y:S01]  /*0540*/  FADD R28, R15, -R23 ;  /* 0x800000170f1c7221 */ /* 0x020fe20000000000 */
[----:B------:R-:W-:Y:S02]  /*0550*/  FSEL R9, R17, 1, P1 ;  /* 0x3f80000011097808 */ /* 0x000fe40000800000 */
[----:B------:R-:W-:Y:S02]  /*0560*/  LOP3.LUT R16, R26, 0xfffc0, RZ, 0xc0, !PT ;  /* 0x000fffc01a107812 */ /* 0x000fe400078ec0ff */
[----:B------:R-:W-:-:S02]  /*0570*/  FSETP.GEU.AND P3, PT, R24, 1.175494350822287508e-38, PT ;  /* 0x008000001800780b */ /* 0x000fc40003f6e000 */
[----:B------:R-:W-:Y:S01]  /*0580*/  SHF.L.U32 R27, R26, 0xe, RZ ;  /* 0x0000000e1a1b7819 */ /* 0x000fe200000006ff */
[C---:B------:R-:W-:Y:S02]  /*0590*/  IMAD.IADD R16, R25.reuse, 0x1, -R16 ;  /* 0x0000000119107824 */ /* 0x040fe400078e0a10 */
[----:B------:R-:W-:Y:S01]  /*05a0*/  @P1 FMUL R10, R10, 0.25 ;  /* 0x3e8000000a0a1820 */ /* 0x000fe20000400000 */
[----:B------:R-:W-:Y:S01]  /*05b0*/  ISETP.GE.AND P1, PT, R25, 0x100, PT ;  /* 0x000001001900780c */ /* 0x000fe20003f26270 */
[----:B------:R-:W-:Y:S01]  /*05c0*/  @!P2 FMUL R9, R9, 16777216 ;  /* 0x4b8000000909a820 */ /* 0x000fe20000400000 */
[----:B------:R-:W-:Y:S01]  /*05d0*/  LOP3.LUT R25, R25, 0x80, RZ, 0xfc, !PT ;  /* 0x0000008019197812 */ /* 0x000fe200078efcff */
[----:B------:R-:W-:Y:S01]  /*05e0*/  @!P2 FMUL R10, R10, 16777216 ;  /* 0x4b8000000a0aa820 */ /* 0x000fe20000400000 */
[----:B------:R-:W-:Y:S02]  /*05f0*/  FSETP.GT.AND P2, PT, R24, 8.50705917302346158658e+37, PT ;  /* 0x7e8000001800780b */ /* 0x000fe40003f44000 */
[----:B------:R-:W-:-:S02]  /*0600*/  SHF.R.S32.HI R26, RZ, 0x1f, R25 ;  /* 0x0000001fff1a7819 */ /* 0x000fc40000011419 */
[----:B------:R-:W-:Y:S01]  /*0610*/  FSEL R17, R17, 1, P2 ;  /* 0x3f80000011117808 */ /* 0x000fe20001000000 */
[----:B------:R-:W0:Y:S01]  /*0620*/  MUFU.RCP R10, R10 ;  /* 0x0000000a000a7308 */ /* 0x000e220000001000 */
[----:B------:R-:W-:-:S03]  /*0630*/  LOP3.LUT R27, R27, 0xfff00000, RZ, 0xc0, !PT ;  /* 0xfff000001b1b7812 */ /* 0x000fc600078ec0ff */
[----:B------:R-:W-:Y:S02]  /*0640*/  @!P3 FMUL R17, R17, 16777216 ;  /* 0x4b8000001111b820 */ /* 0x000fe40000400000 */
[----:B------:R-:W-:Y:S02]  /*0650*/  IMAD R16, R16, 0x1000, R27 ;  /* 0x0000100010107824 */ /* 0x000fe400078e021b */
[----:B------:R-:W-:Y:S01]  /*0660*/  @P2 FMUL R24, R24, 0.25 ;  /* 0x3e80000018182820 */ /* 0x000fe20000400000 */
[----:B------:R-:W-:-:S03]  /*0670*/  ISETP.GE.AND P2, PT, R25, 0x100, PT ;  /* 0x000001001900780c */ /* 0x000fc60003f46270 */
[----:B------:R-:W-:Y:S01]  /*0680*/  @!P3 FMUL R24, R24, 16777216 ;  /* 0x4b8000001818b820 */ /* 0x000fe20000400000 */
[----:B0-----:R-:W-:Y:S02]  /*0690*/  FMUL R13, R10, R9 ;  /* 0x000000090a0d7220 */ /* 0x001fe40000400000 */
[----:B------:R-:W0:Y:S03]  /*06a0*/  LDS.64 R8, [R21] ;  /* 0x0000000015087984 */ /* 0x000e260000000a00 */
[----:B------:R-:W1:Y:S01]  /*06b0*/  MUFU.RCP R24, R24 ;  /* 0x0000001800187308 */ /* 0x000e620000001000 */
[----:B------:R3:W4:Y:S02]  /*06c0*/  LDS.64 R10, [R21+0x410] ;  /* 0x00041000150a7984 */ /* 0x0007240000000a00 */
[----:B---3--:R-:W-:Y:S01]  /*06d0*/  LEA.HI R21, R26, R25, RZ, 0x6 ;  /* 0x000000191a157211 */ /* 0x008fe200078f30ff */
[----:B-1----:R-:W-:Y:S01]  /*06e0*/  FMUL R17, R24, R17 ;  /* 0x0000001118117220 */ /* 0x002fe20000400000 */
[----:B------:R-:W-:-:S02]  /*06f0*/  FADD R24, R18, -R22 ;  /* 0x8000001612187221 */ /* 0x000fc40000000000 */
[C---:B------:R-:W-:Y:S01]  /*0700*/  LOP3.LUT R26, R21.reuse, 0xfffc0, RZ, 0xc0, !PT ;  /* 0x000fffc0151a7812 */ /* 0x040fe200078ec0ff */
[----:B------:R-:W-:Y:S02]  /*0710*/  IMAD.SHL.U32 R27, R21, 0x4000, RZ ;  /* 0x00004000151b7824 */ /* 0x000fe400078e00ff */
[----:B------:R-:W-:Y:S02]  /*0720*/  FMUL R28, R17, R28 ;  /* 0x0000001c111c7220 */ /* 0x000fe40000400000 */
[----:B------:R-:W-:Y:S01]  /*0730*/  IMAD.IADD R21, R25, 0x1, -R26 ;  /* 0x0000000119157824 */ /* 0x000fe200078e0a1a */
[----:B------:R-:W-:Y:S02]  /*0740*/  LOP3.LUT R26, R27, 0xfff00000, RZ, 0xc0, !PT ;  /* 0xfff000001b1a7812 */ /* 0x000fe400078ec0ff */
[----:B------:R-:W-:-:S03]  /*0750*/  IADD3 R27, R16, UR6, RZ ;  /* 0x00000006101b7c10 */ /* 0x000fc6000fffe0ff */
[----:B------:R-:W-:Y:S02]  /*0760*/  IMAD R21, R21, 0x1000, R26 ;  /* 0x0000100015157824 */ /* 0x000fe400078e021a */
[--C-:B0-----:R-:W-:Y:S01]  /*0770*/  FADD R8, R8, -R22.reuse ;  /* 0x8000001608087221 */ /* 0x101fe20000000000 */
[----:B------:R-:W-:Y:S01]  /*0780*/  FADD R26, R9, -R23 ;  /* 0x80000017091a7221 */ /* 0x000fe20000000000 */
[----:B------:R-:W-:Y:S01]  /*0790*/  FMUL R9, R13, R24 ;  /* 0x000000180d097220 */ /* 0x000fe20000400000 */
[----:B--2---:R-:W-:Y:S01]  /*07a0*/  FFMA R24, R28, R5, R7 ;  /* 0x000000051c187223 */ /* 0x004fe20000000007 */
[----:B----4-:R-:W-:Y:S01]  /*07b0*/  FADD R10, R10, -R22 ;  /* 0x800000160a0a7221 */ /* 0x010fe20000000000 */
[--C-:B------:R-:W-:Y:S01]  /*07c0*/  FADD R22, R19, -R23.reuse ;  /* 0x8000001713167221 */ /* 0x100fe20000000000 */
[----:B------:R-:W-:Y:S01]  /*07d0*/  FADD R11, R11, -R23 ;  /* 0x800000170b0b7221 */ /* 0x000fe20000000000 */
[----:B------:R-:W0:Y:S01]  /*07e0*/  LDC.64 R18, c[0x0][0x238] ;  /* 0x00008e00ff127b82 */ /* 0x000e220000000a00 */
[C---:B------:R-:W-:Y:S01]  /*07f0*/  FMUL R26, R17.reuse, R26 ;  /* 0x0000001a111a7220 */ /* 0x040fe20000400000 */
[C---:B------:R-:W-:Y:S01]  /*0800*/  FMUL R22, R17.reuse, R22 ;  /* 0x0000001611167220 */ /* 0x040fe20000400000 */
[----:B------:R-:W-:Y:S01]  /*0810*/  FMUL R25, R17, R11 ;  /* 0x0000000b11197220 */ /* 0x000fe20000400000 */
[C---:B------:R-:W-:Y:S01]  /*0820*/  FMUL R11, R13.reuse, R14 ;  /* 0x0000000e0d0b7220 */ /* 0x040fe20000400000 */
[C---:B------:R-:W-:Y:S01]  /*0830*/  FMUL R15, R13.reuse, R8 ;  /* 0x000000080d0f7220 */ /* 0x040fe20000400000 */
[----:B------:R-:W-:Y:S01]  /*0840*/  FMUL R23, R13, R10 ;  /* 0x0000000a0d177220 */ /* 0x000fe20000400000 */
[----:B------:R-:W-:Y:S01]  /*0850*/  FFMA R14, R9, R4, R6 ;  /* 0x00000004090e7223 */ /* 0x000fe20000000006 */
[----:B------:R-:W-:-:S02]  /*0860*/  VIADD R9, R21, UR6 ;  /* 0x0000000615097c36 */ /* 0x000fc40008000000 */
[-CC-:B------:R-:W-:Y:S01]  /*0870*/  FFMA R17, R22, R5.reuse, R7.reuse ;  /* 0x0000000516117223 */ /* 0x180fe20000000007 */
[-CC-:B------:R-:W-:Y:S01]  /*0880*/  FFMA R22, R26, R5.reuse, R7.reuse ;  /* 0x000000051a167223 */ /* 0x180fe20000000007 */
[-CC-:B------:R-:W-:Y:S01]  /*0890*/  FFMA R13, R11, R4.reuse, R6.reuse ;  /* 0x000000040b0d7223 */ /* 0x180fe20000000006 */
[-CC-:B------:R-:W-:Y:S01]  /*08a0*/  FFMA R15, R15, R4.reuse, R6.reuse ;  /* 0x000000040f0f7223 */ /* 0x180fe20000000006 */
[----:B------:R-:W-:Y:S01]  /*08b0*/  FFMA R23, R23, R4, R6 ;  /* 0x0000000417177223 */ /* 0x000fe20000000006 */
[----:B------:R-:W-:Y:S01]  /*08c0*/  FFMA R25, R25, R5, R7 ;  /* 0x0000000519197223 */ /* 0x000fe20000000007 */
[----:B------:R-:W-:Y:S02]  /*08d0*/  CS2R R4, SRZ ;  /* 0x0000000000047805 */ /* 0x000fe4000001ff00 */
[----:B------:R-:W-:Y:S02]  /*08e0*/  CS2R R6, SRZ ;  /* 0x0000000000067805 */ /* 0x000fe4000001ff00 */
[----:B------:R-:W-:Y:S01]  /*08f0*/  CS2R R10, SRZ ;  /* 0x00000000000a7805 */ /* 0x000fe2000001ff00 */
[----:B0-----:R-:W-:-:S04]  /*0900*/  IMAD.WIDE R26, R27, 0x4, R18 ;  /* 0x000000041b1a7825 */ /* 0x001fc800078e0212 */
[----:B------:R-:W-:Y:S01]  /*0910*/  IMAD.WIDE R18, R9, 0x4, R18 ;  /* 0x0000000409127825 */ /* 0x000fe200078e0212 */
[----:B------:R-:W-:Y:S01]  /*0920*/  CS2R R8, SRZ ;  /* 0x0000000000087805 */ /* 0x000fe2000001ff00 */
[----:B------:R0:W2:Y:S05]  /*0930*/  @!P1 LDG.E.EL.128 R4, desc[UR8][R26.64] ;  /* 0x000000081a049981 */ /* 0x0000aa000c2e1d00 */
[----:B------:R1:W3:Y:S01]  /*0940*/  @!P2 LDG.E.EL.128 R8, desc[UR8][R18.64] ;  /* 0x000000081208a981 */ /* 0x0002e2000c2e1d00 */
[----:B------:R-:W-:Y:S01]  /*0950*/  IMAD.SHL.U32 R12, R12, 0x8, RZ ;  /* 0x000000080c0c7824 */ /* 0x000fe200078e00ff */
[----:B------:R-:W-:Y:S01]  /*0960*/  BAR.SYNC.DEFER_BLOCKING 0x0 ;  /* 0x0000000000007b1d */ /* 0x000fe20000010000 */
[----:B------:R-:W-:-:S03]  /*0970*/  FSETP.GEU.AND P6, PT, R13, RZ, PT ;  /* 0x000000ff0d00720b */ /* 0x000fc60003fce000 */
[----:B------:R-:W-:Y:S02]  /*0980*/  LOP3.LUT R12, R12, 0x3f8, RZ, 0xc0, !PT ;  /* 0x000003f80c0c7812 */ /* 0x000fe400078ec0ff */
[----:B------:R-:W-:Y:S02]  /*0990*/  FSETP.GEU.AND P5, PT, R24, RZ, PT ;  /* 0x000000ff1800720b */ /* 0x000fe40003fae000 */
[----:B------:R-:W-:Y:S01]  /*09a0*/  FSETP.GEU.AND P4, PT, R14, RZ, PT ;  /* 0x000000ff0e00720b */ /* 0x000fe20003f8e000 */
[C---:B------:R-:W-:Y:S01]  /*09b0*/  VIADD R29, R12.reuse, UR5 ;  /* 0x000000050c1d7c36 */ /* 0x040fe20008000000 */
[----:B------:R-:W-:Y:S02]  /*09c0*/  FSETP.GEU.AND P3, PT, R17, RZ, PT ;  /* 0x000000ff1100720b */ /* 0x000fe40003f6e000 */
[----:B------:R-:W-:Y:S01]  /*09d0*/  FSEL R13, R13, RZ, P6 ;  /* 0x000000ff0d0d7208 */ /* 0x000fe20003000000 */
[----:B------:R-:W-:Y:S01]  /*09e0*/  IMAD R28, R12, 0x4, R29 ;  /* 0x000000040c1c7824 */ /* 0x000fe200078e021d */
[----:B0-----:R-:W-:-:S02]  /*09f0*/  FSEL R27, R24, RZ, P5 ;  /* 0x000000ff181b7208 */ /* 0x001fc40002800000 */
[----:B-1----:R-:W-:Y:S02]  /*0a00*/  FSEL R19, R14, RZ, P4 ;  /* 0x000000ff0e137208 */ /* 0x002fe40002000000 */
[----:B------:R-:W-:Y:S02]  /*0a10*/  FSEL R17, R17, RZ, P3 ;  /* 0x000000ff11117208 */ /* 0x000fe40001800000 */
[----:B------:R-:W-:Y:S02]  /*0a20*/  FSETP.GEU.AND P6, PT, R15, RZ, PT ;  /* 0x000000ff0f00720b */ /* 0x000fe40003fce000 */
[----:B------:R-:W-:Y:S02]  /*0a30*/  FSETP.GEU.AND P5, PT, R22, RZ, PT ;  /* 0x000000ff1600720b */ /* 0x000fe40003fae000 */
[----:B------:R-:W-:Y:S01]  /*0a40*/  FSETP.GEU.AND P4, PT, R23, RZ, PT ;  /* 0x000000ff1700720b */ /* 0x000fe20003f8e000 */
[----:B------:R-:W-:Y:S01]  /*0a50*/  STS [R28], R13 ;  /* 0x0000000d1c007388 */ /* 0x000fe20000000800 */
[----:B------:R-:W-:-:S02]  /*0a60*/  FSETP.GEU.AND P3, PT, R25, RZ, PT ;  /* 0x000000ff1900720b */ /* 0x000fc40003f6e000 */
[----:B------:R-:W-:Y:S01]  /*0a70*/  FSEL R29, R15, RZ, P6 ;  /* 0x000000ff0f1d7208 */ /* 0x000fe20003000000 */
[----:B------:R0:W-:Y:S01]  /*0a80*/  STS [R28+0x14], R27 ;  /* 0x0000141b1c007388 */ /* 0x0001e20000000800 */
[----:B------:R-:W-:Y:S02]  /*0a90*/  FSEL R24, R23, RZ, P4 ;  /* 0x000000ff17187208 */ /* 0x000fe40002000000 */
[----:B------:R-:W-:Y:S01]  /*0aa0*/  FSEL R18, R22, RZ, P5 ;  /* 0x000000ff16127208 */ /* 0x000fe20002800000 */
[----:B------:R-:W-:Y:S01]  /*0ab0*/  STS [R28+0x4], R19 ;  /* 0x000004131c007388 */ /* 0x000fe20000000800 */
[----:B------:R-:W-:Y:S01]  /*0ac0*/  FSEL R25, R25, RZ, P3 ;  /* 0x000000ff19197208 */ /* 0x000fe20001800000 */
[----:B------:R-:W1:Y:S01]  /*0ad0*/  LDC.64 R22, c[0x0][0x240] ;  /* 0x00009000ff167b82 */ /* 0x000e620000000a00 */
[----:B------:R-:W-:Y:S01]  /*0ae0*/  LOP3.LUT R26, R3, 0x200, RZ, 0xfc, !PT ;  /* 0x00000200031a7812 */ /* 0x000fe200078efcff */
[----:B------:R4:W-:Y:S01]  /*0af0*/  STS [R28+0x18], R17 ;  /* 0x000018111c007388 */ /* 0x0009e20000000800 */
[----:B------:R-:W-:-:S02]  /*0b00*/  IADD3 R12, R3, UR5, RZ ;  /* 0x00000005030c7c10 */ /* 0x000fc4000fffe0ff */
[----:B------:R-:W-:Y:S01]  /*0b10*/  IADD3 R21, R21, UR4, RZ ;  /* 0x0000000415157c10 */ /* 0x000fe2000fffe0ff */
[----:B------:R-:W-:Y:S02]  /*0b20*/  STS [R28+0x8], R29 ;  /* 0x0000081d1c007388 */ /* 0x000fe40000000800 */
[----:B0-----:R-:W-:Y:S02]  /*0b30*/  IMAD R27, R3, 0x4, R12 ;  /* 0x00000004031b7824 */ /* 0x001fe400078e020c */
[----:B------:R-:W-:Y:S01]  /*0b40*/  STS [R28+0xc], R24 ;  /* 0x00000c181c007388 */ /* 0x000fe20000000800 */
[----:B----4-:R-:W-:-:S03]  /*0b50*/  VIADD R17, R16, UR4 ;  /* 0x0000000410117c36 */ /* 0x010fc60008000000 */
[----:B------:R-:W-:Y:S01]  /*0b60*/  STS [R28+0x1c], R18 ;  /* 0x00001c121c007388 */ /* 0x000fe20000000800 */
[----:B------:R-:W-:Y:S01]  /*0b70*/  VIADD R16, R26, UR5 ;  /* 0x000000051a107c36 */ /* 0x000fe20008000000 */
[----:B------:R-:W-:Y:S02]  /*0b80*/  SHF.R.U32.HI R26, RZ, 0x4, R26 ;  /* 0x00000004ff1a7819 */ /* 0x000fe4000001161a */
[----:B------:R0:W-:Y:S02]  /*0b90*/  STS [R28+0x20], R25 ;  /* 0x000020191c007388 */ /* 0x0001e40000000800 */
[----:B------:R-:W-:Y:S01]  /*0ba0*/  LOP3.LUT R26, R26, 0x30, RZ, 0xc0, !PT ;  /* 0x000000301a1a7812 */ /* 0x000fe200078ec0ff */
[----:B------:R-:W-:Y:S04]  /*0bb0*/  BAR.SYNC.DEFER_BLOCKING 0x0 ;  /* 0x0000000000007b1d */ /* 0x000fe80000010000 */
[----:B------:R-:W-:-:S02]  /*0bc0*/  VIADD R26, R26, UR5 ;  /* 0x000000051a1a7c36 */ /* 0x000fc40008000000 */
[----:B0-----:R-:W-:Y:S02]  /*0bd0*/  IMAD R28, R3, 0x4, R16 ;  /* 0x00000004031c7824 */ /* 0x001fe400078e0210 */
[--C-:B-1----:R-:W-:Y:S01]  /*0be0*/  IMAD.WIDE R24, R17, 0x4, R22.reuse ;  /* 0x0000000411187825 */ /* 0x102fe200078e0216 */
[----:B------:R-:W0:Y:S03]  /*0bf0*/  S2R R29, SR_TID.X ;  /* 0x00000000001d7919 */ /* 0x000e260000002100 */
[----:B------:R-:W-:-:S04]  /*0c00*/  IMAD.WIDE R22, R21, 0x4, R22 ;  /* 0x0000000415167825 */ /* 0x000fc800078e0216 */
[----:B------:R-:W-:Y:S01]  /*0c10*/  IMAD R26, R3, 0x4, R26 ;  /* 0x00000004031a7824 */ /* 0x000fe200078e021a */
[----:B------:R-:W-:Y:S04]  /*0c20*/  LDS R12, [R27] ;  /* 0x000000001b0c7984 */ /* 0x000fe80000000800 */
[----:B------:R-:W-:Y:S04]  /*0c30*/  LDS R13, [R27+0x4] ;  /* 0x000004001b0d7984 */ /* 0x000fe80000000800 */
[----:B------:R-:W-:Y:S04]  /*0c40*/  LDS R14, [R27+0x8] ;  /* 0x000008001b0e7984 */ /* 0x000fe80000000800 */
[----:B------:R-:W1:Y:S04]  /*0c50*/  LDS R15, [R27+0xc] ;  /* 0x00000c001b0f7984 */ /* 0x000e680000000800 */
[----:B------:R-:W-:Y:S01]  /*0c60*/  LDS R16, [R27+0xa00] ;  /* 0x000a00001b107984 */ /* 0x000fe20000000800 */
[----:B0-----:R-:W-:-:S03]  /*0c70*/  LOP3.LUT R29, R29, 0x7f, RZ, 0xc0, !PT ;  /* 0x0000007f1d1d7812 */ /* 0x001fc600078ec0ff */
[----:B------:R-:W-:Y:S04]  /*0c80*/  LDS R17, [R28+0x804] ;  /* 0x000804001c117984 */ /* 0x000fe80000000800 */
[----:B------:R-:W-:Y:S04]  /*0c90*/  LDS R18, [R28+0x808] ;  /* 0x000808001c127984 */ /* 0x000fe80000000800 */
[----:B------:R-:W0:Y:S04]  /*0ca0*/  LDS R19, [R28+0x80c] ;  /* 0x00080c001c137984 */ /* 0x000e280000000800 */
[----:B-1----:R1:W-:Y:S04]  /*0cb0*/  @!P1 STG.E.128 desc[UR8][R24.64], R12 ;  /* 0x0000000c18009986 */ /* 0x0023e8000c101d08 */
[----:B0-----:R-:W-:Y:S01]  /*0cc0*/  @!P2 STG.E.128 desc[UR8][R22.64], R16 ;  /* 0x000000101600a986 */ /* 0x001fe2000c101d08 */
[----:B------:R-:W-:Y:S01]  /*0cd0*/  BAR.SYNC.DEFER_BLOCKING 0x0 ;  /* 0x0000000000007b1d */ /* 0x000fe20000010000 */
[----:B--2---:R-:W-:Y:S01]  /*0ce0*/  FADD R4, R12, R4 ;  /* 0x000000040c047221 */ /* 0x004fe20000000000 */
[----:B------:R-:W-:Y:S01]  /*0cf0*/  FADD R5, R13, R5 ;  /* 0x000000050d057221 */ /* 0x000fe20000000000 */
[----:B------:R-:W-:Y:S01]  /*0d00*/  FADD R27, R14, R6 ;  /* 0x000000060e1b7221 */ /* 0x000fe20000000000 */
[----:B-1----:R-:W-:Y:S01]  /*0d10*/  FADD R12, R15, R7 ;  /* 0x000000070f0c7221 */ /* 0x002fe20000000000 */
[----:B------:R-:W-:Y:S01]  /*0d20*/  LEA R13, R29, UR5, 0x2 ;  /* 0x000000051d0d7c11 */ /* 0x000fe2000f8e10ff */
[----:B---3--:R-:W-:Y:S01]  /*0d30*/  FADD R8, R16, R8 ;  /* 0x0000000810087221 */ /* 0x008fe20000000000 */
[----:B------:R-:W-:Y:S01]  /*0d40*/  FADD R14, R17, R9 ;  /* 0x00000009110e7221 */ /* 0x000fe20000000000 */
[----:B------:R-:W-:Y:S01]  /*0d50*/  FADD R10, R18, R10 ;  /* 0x0000000a120a7221 */ /* 0x000fe20000000000 */
[----:B------:R-:W-:Y:S01]  /*0d60*/  FADD R24, R19, R11 ;  /* 0x0000000b13187221 */ /* 0x000fe20000000000 */
[----:B------:R-:W-:Y:S01]  /*0d70*/  STS [R13], R4 ;  /* 0x000000040d007388 */ /* 0x000fe20000000800 */
[----:B------:R-:W0:Y:S03]  /*0d80*/  LDC.64 R6, c[0x0][0x248] ;  /* 0x00009200ff067b82 */ /* 0x000e260000000a00 */
[----:B------:R0:W-:Y:S04]  /*0d90*/  STS [R13+0x410], R5 ;  /* 0x000410050d007388 */ /* 0x0001e80000000800 */
[----:B------:R-:W-:Y:S04]  /*0da0*/  STS [R13+0x820], R27 ;  /* 0x0008201b0d007388 */ /* 0x000fe80000000800 */
[----:B------:R-:W-:Y:S04]  /*0db0*/  STS [R13+0xc30], R12 ;  /* 0x000c300c0d007388 */ /* 0x000fe80000000800 */
[----:B------:R-:W-:Y:S04]  /*0dc0*/  STS [R13+0x200], R8 ;  /* 0x000200080d007388 */ /* 0x000fe80000000800 */
[----:B------:R-:W-:Y:S04]  /*0dd0*/  STS [R13+0x610], R14 ;  /* 0x0006100e0d007388 */ /* 0x000fe80000000800 */
[----:B------:R-:W-:Y:S01]  /*0de0*/  STS [R13+0xa20], R10 ;  /* 0x000a200a0d007388 */ /* 0x000fe20000000800 */
[----:B0-----:R-:W-:-:S03]  /*0df0*/  IMAD.WIDE R4, R2, 0x4, R6 ;  /* 0x0000000402047825 */ /* 0x001fc600078e0206 */
[----:B------:R-:W-:Y:S01]  /*0e00*/  STS [R13+0xe30], R24 ;  /* 0x000e30180d007388 */ /* 0x000fe20000000800 */
[----:B------:R-:W-:Y:S06]  /*0e10*/  BAR.SYNC.DEFER_BLOCKING 0x0 ;  /* 0x0000000000007b1d */ /* 0x000fec0000010000 */
[----:B------:R-:W0:Y:S04]  /*0e20*/  LDS.128 R20, [R20] ;  /* 0x0000000014147984 */ /* 0x000e280000000c00 */
[----:B0-----:R0:W-:Y:S02]  /*0e30*/  @!P0 STG.E.128 desc[UR8][R4.64], R20 ;  /* 0x0000001404008986 */ /* 0x0011e4000c101d08 */
[----:B0-----:R-:W-:Y:S05]  /*0e40*/  @P0 EXIT ;  /* 0x000000000000094d */ /* 0x001fea0003800000 */
[----:B------:R-:W0:Y:S01]  /*0e50*/  LDS.128 R24, [R26+0x800] ;  /* 0x000800001a187984 */ /* 0x000e220000000c00 */
[----:B------:R-:W-:-:S05]  /*0e60*/  IMAD.WIDE R2, R0, 0x4, R6 ;  /* 0x0000000400027825 */ /* 0x000fca00078e0206 */
[----:B0-----:R-:W-:Y:S01]  /*0e70*/  STG.E.128 desc[UR8][R2.64], R24 ;  /* 0x0000001802007986 */ /* 0x001fe2000c101d08 */
[----:B------:R-:W-:Y:S05]  /*0e80*/  EXIT ;  /* 0x000000000000794d */ /* 0x000fea0003800000 */
.L_x_0:
[----:B------:R-:W-:-:S00]  /*0e90*/  BRA `(.L_x_0) ;  /* 0xfffffffc00fc7947 */ /* 0x000fc0000383ffff */
[----:B------:R-:W-:-:S00]  /*0ea0*/  NOP ;  /* 0x0000000000007918 */ /* 0x000fc00000000000 */
        /* <DEDUP_REMOVED lines=13> */
.L_x_1:


//--------------------- .nv.global.init           --------------------------
	.section	.nv.global.init,"aw",@progbits
.nv.global.init:
	.type		_$_str,@object
	.size		_$_str,(_$_str_$_2 - _$_str)
_$_str:
        /*0000*/ 	.byte	0x5f, 0x5f, 0x43, 0x55, 0x44, 0x41, 0x5f, 0x46, 0x54, 0x5a, 0x00
	.type		_$_str_$_2,@object
	.size		_$_str_$_2,(.L_1 - _$_str_$_2)
_$_str_$_2:
        /*000b*/ 	.byte	0x5f, 0x5f, 0x43, 0x55, 0x44, 0x41, 0x5f, 0x50, 0x52, 0x45, 0x43, 0x5f, 0x53, 0x51, 0x52, 0x54
        /*001b*/ 	.byte	0x00
.L_1:


//--------------------- .nv.shared.triton_poi_fused__native_batch_norm_legit_no_training_add_relu_9 --------------------------
	.section	.nv.shared.triton_poi_fused__native_batch_norm_legit_no_training_add_relu_9,"aw",@nobits
	.sectionflags	@""
	.align	16
	.zero		1024


//--------------------- .nv.constant0.triton_poi_fused__native_batch_norm_legit_no_training_add_relu_9 --------------------------
	.section	.nv.constant0.triton_poi_fused__native_batch_norm_legit_no_training_add_relu_9,"a",@progbits
	.sectionflags	@""
	.align	4
.nv.constant0.triton_poi_fused__native_batch_norm_legit_no_training_add_relu_9:
	.zero		600
